	.headerflags	@"EF_CUDA_TEXMODE_UNIFIED EF_CUDA_64BIT_ADDRESS EF_CUDA_SM89 EF_CUDA_VIRTUAL_SM(EF_CUDA_SM89)"
	.elftype	@"ET_EXEC"


//--------------------- .nv.info                  --------------------------
	.section	.nv.info,"",@"SHT_CUDA_INFO"
	.align	4


	//----- nvinfo : EIATTR_REGCOUNT
	.align		4
        /*0000*/ 	.byte	0x04, 0x2f
        /*0002*/ 	.short	(.L_1 - .L_0)
	.align		4
.L_0:
        /*0004*/ 	.word	index@(_Z15vector_additionPfS_S_i)
        /*0008*/ 	.word	0x0000000c


	//----- nvinfo : EIATTR_MAX_STACK_SIZE
	.align		4
.L_1:
        /*000c*/ 	.byte	0x04, 0x23
        /*000e*/ 	.short	(.L_3 - .L_2)
	.align		4
.L_2:
        /*0010*/ 	.word	index@(_Z15vector_additionPfS_S_i)
        /*0014*/ 	.word	0x00000000


	//----- nvinfo : EIATTR_MIN_STACK_SIZE
	.align		4
.L_3:
        /*0018*/ 	.byte	0x04, 0x12
        /*001a*/ 	.short	(.L_5 - .L_4)
	.align		4
.L_4:
        /*001c*/ 	.word	index@(_Z15vector_additionPfS_S_i)
        /*0020*/ 	.word	0x00000000


	//----- nvinfo : EIATTR_FRAME_SIZE
	.align		4
.L_5:
        /*0024*/ 	.byte	0x04, 0x11
        /*0026*/ 	.short	(.L_7 - .L_6)
	.align		4
.L_6:
        /*0028*/ 	.word	index@(_Z15vector_additionPfS_S_i)
        /*002c*/ 	.word	0x00000000
.L_7:


//--------------------- .nv.info._Z15vector_additionPfS_S_i --------------------------
	.section	.nv.info._Z15vector_additionPfS_S_i,"",@"SHT_CUDA_INFO"
	.align	4


	//----- nvinfo : EIATTR_CUDA_API_VERSION
	.align		4
        /*0000*/ 	.byte	0x04, 0x37
        /*0002*/ 	.short	(.L_9 - .L_8)
.L_8:
        /*0004*/ 	.word	0x00000078


	//----- nvinfo : EIATTR_PARAM_CBANK
	.align		4
.L_9:
        /*0008*/ 	.byte	0x04, 0x0a
        /*000a*/ 	.short	(.L_11 - .L_10)
	.align		4
.L_10:
        /*000c*/ 	.word	index@(.nv.constant0._Z15vector_additionPfS_S_i)
        /*0010*/ 	.short	0x0160
        /*0012*/ 	.short	0x001c


	//----- nvinfo : EIATTR_CBANK_PARAM_SIZE
	.align		4
.L_11:
        /*0014*/ 	.byte	0x03, 0x19
        /*0016*/ 	.short	0x001c


	//----- nvinfo : EIATTR_KPARAM_INFO
	.align		4
        /*0018*/ 	.byte	0x04, 0x17
        /*001a*/ 	.short	(.L_13 - .L_12)
.L_12:
        /*001c*/ 	.word	0x00000000
        /*0020*/ 	.short	0x0003
        /*0022*/ 	.short	0x0018
        /*0024*/ 	.byte	0x00, 0xf0, 0x11, 0x00


	//----- nvinfo : EIATTR_KPARAM_INFO
	.align		4
.L_13:
        /*0028*/ 	.byte	0x04, 0x17
        /*002a*/ 	.short	(.L_15 - .L_14)
.L_14:
        /*002c*/ 	.word	0x00000000
        /*0030*/ 	.short	0x0002
        /*0032*/ 	.short	0x0010
        /*0034*/ 	.byte	0x00, 0xf0, 0x21, 0x00


	//----- nvinfo : EIATTR_KPARAM_INFO
	.align		4
.L_15:
        /*0038*/ 	.byte	0x04, 0x17
        /*003a*/ 	.short	(.L_17 - .L_16)
.L_16:
        /*003c*/ 	.word	0x00000000
        /*0040*/ 	.short	0x0001
        /*0042*/ 	.short	0x0008
        /*0044*/ 	.byte	0x00, 0xf0, 0x21, 0x00


	//----- nvinfo : EIATTR_KPARAM_INFO
	.align		4
.L_17:
        /*0048*/ 	.byte	0x04, 0x17
        /*004a*/ 	.short	(.L_19 - .L_18)
.L_18:
        /*004c*/ 	.word	0x00000000
        /*0050*/ 	.short	0x0000
        /*0052*/ 	.short	0x0000
        /*0054*/ 	.byte	0x00, 0xf0, 0x21, 0x00


	//----- nvinfo : EIATTR_MAXREG_COUNT
	.align		4
.L_19:
        /*0058*/ 	.byte	0x03, 0x1b
        /*005a*/ 	.short	0x00ff


	//----- nvinfo : EIATTR_EXIT_INSTR_OFFSETS
	.align		4
        /*005c*/ 	.byte	0x04, 0x1c
        /*005e*/ 	.short	(.L_21 - .L_20)


	//   ....[0]....
.L_20:
        /*0060*/ 	.word	0x00000050


	//   ....[1]....
        /*0064*/ 	.word	0x000000f0
.L_21:


//--------------------- .nv.constant0._Z15vector_additionPfS_S_i --------------------------
	.section	.nv.constant0._Z15vector_additionPfS_S_i,"a",@progbits
	.align	4
.nv.constant0._Z15vector_additionPfS_S_i:
	.zero		380


//--------------------- .text._Z15vector_additionPfS_S_i --------------------------
	.section	.text._Z15vector_additionPfS_S_i,"ax",@progbits
	.sectioninfo	@"SHI_REGISTERS=12"
	.align	128
        .global         _Z15vector_additionPfS_S_i
        .type           _Z15vector_additionPfS_S_i,@function
        .size           _Z15vector_additionPfS_S_i,(.L_x_1 - _Z15vector_additionPfS_S_i)
        .other          _Z15vector_additionPfS_S_i,@"STO_CUDA_ENTRY STV_DEFAULT"
_Z15vector_additionPfS_S_i:
.text._Z15vector_additionPfS_S_i:
[----:B------:R-:W-:-:S02]  /*0000*/  MOV R1, c[0x0][0x28] ;  /* 0x00000a0000017a02 */ /* 0x000fc40000000f00 */
[----:B------:R-:W0:Y:S04]  /*0010*/  S2R R6, SR_CTAID.X ;  /* 0x0000000000067919 */ /* 0x000e280000002500 */
[----:B------:R-:W0:Y:S02]  /*0020*/  S2R R3, SR_TID.X ;  /* 0x0000000000037919 */ /* 0x000e240000002100 */
[----:B0-----:R-:W-:-:S05]  /*0030*/  IMAD R6, R6, c[0x0][0x0], R3 ;  /* 0x0000000006067a24 */ /* 0x001fca00078e0203 */
[----:B------:R-:W-:-:S13]  /*0040*/  ISETP.GE.AND P0, PT, R6, c[0x0][0x178], PT ;  /* 0x00005e0006007a0c */ /* 0x000fda0003f06270 */
[----:B------:R-:W-:Y:S05]  /*0050*/  @P0 EXIT ;  /* 0x000000000000094d */ /* 0x000fea0003800000 */
[----:B------:R-:W-:Y:S01]  /*0060*/  MOV R7, 0x4 ;  /* 0x0000000400077802 */ /* 0x000fe20000000f00 */
[----:B------:R-:W-:-:S04]  /*0070*/  ULDC.64 UR4, c[0x0][0x118] ;  /* 0x0000460000047ab9 */ /* 0x000fc80000000a00 */
[----:B------:R-:W-:-:S04]  /*0080*/  IMAD.WIDE R4, R6, R7, c[0x0][0x168] ;  /* 0x00005a0006047625 */ /* 0x000fc800078e0207 */
[CC--:B------:R-:W-:Y:S02]  /*0090*/  IMAD.WIDE R2, R6.reuse, R7.reuse, c[0x0][0x160] ;  /* 0x0000580006027625 */ /* 0x0c0fe400078e0207 */
[----:B------:R-:W2:Y:S04]  /*00a0*/  LDG.E R4, [R4.64] ;  /* 0x0000000404047981 */ /* 0x000ea8000c1e1900 */
[----:B------:R-:W2:Y:S01]  /*00b0*/  LDG.E R3, [R2.64] ;  /* 0x0000000402037981 */ /* 0x000ea2000c1e1900 */
[----:B------:R-:W-:Y:S01]  /*00c0*/  IMAD.WIDE R6, R6, R7, c[0x0][0x170] ;  /* 0x00005c0006067625 */ /* 0x000fe200078e0207 */
[----:B--2---:R-:W-:-:S05]  /*00d0*/  FADD R9, R4, R3 ;  /* 0x0000000304097221 */ /* 0x004fca0000000000 */
[----:B------:R-:W-:Y:S01]  /*00e0*/  STG.E [R6.64], R9 ;  /* 0x0000000906007986 */ /* 0x000fe2000c101904 */
[----:B------:R-:W-:Y:S05]  /*00f0*/  EXIT ;  /* 0x000000000000794d */ /* 0x000fea0003800000 */
.L_x_0:
[----:B------:R-:W-:-:S00]  /*0100*/  BRA `(.L_x_0) ;  /* 0xfffffff000007947 */ /* 0x000fc0000383ffff */
[----:B------:R-:W-:-:S00]  /*0110*/  NOP ;  /* 0x0000000000007918 */ /* 0x000fc00000000000 */
        /* <DEDUP_REMOVED lines=14> */
.L_x_1:
